	.headerflags	@"EF_CUDA_TEXMODE_UNIFIED EF_CUDA_64BIT_ADDRESS EF_CUDA_ACCELERATORS EF_CUDA_SM90 EF_CUDA_VIRTUAL_SM(EF_CUDA_SM90)"
	.elftype	@"ET_EXEC"


//--------------------- .nv.info                  --------------------------
	.section	.nv.info,"",@"SHT_CUDA_INFO"
	.align	4


	//----- nvinfo : EIATTR_REGCOUNT
	.align		4
        /*0000*/ 	.byte	0x04, 0x2f
        /*0002*/ 	.short	(.L_3 - .L_2)
	.align		4
.L_2:
        /*0004*/ 	.word	index@(triton_poi_fused__native_batch_norm_legit_no_training_convolution_relu_1)
        /*0008*/ 	.word	0x00000020


	//----- nvinfo : EIATTR_MIN_STACK_SIZE
	.align		4
.L_3:
        /*000c*/ 	.byte	0x04, 0x12
        /*000e*/ 	.short	(.L_5 - .L_4)
	.align		4
.L_4:
        /*0010*/ 	.word	index@(triton_poi_fused__native_batch_norm_legit_no_training_convolution_relu_1)
        /*0014*/ 	.word	0x00000000


	//----- nvinfo : EIATTR_FRAME_SIZE
	.align		4
.L_5:
        /*0018*/ 	.byte	0x04, 0x11
        /*001a*/ 	.short	(.L_7 - .L_6)
	.align		4
.L_6:
        /*001c*/ 	.word	index@(triton_poi_fused__native_batch_norm_legit_no_training_convolution_relu_1)
        /*0020*/ 	.word	0x00000000


	//----- nvinfo : EIATTR_MIN_STACK_SIZE
	.align		4
.L_7:
        /*0024*/ 	.byte	0x04, 0x12
        /*0026*/ 	.short	(.L_9 - .L_8)
	.align		4
.L_8:
        /*0028*/ 	.word	index@(triton_poi_fused__native_batch_norm_legit_no_training_convolution_relu_1)
        /*002c*/ 	.word	0x00000000
.L_9:


//--------------------- .nv.info.triton_poi_fused__native_batch_norm_legit_no_training_convolution_relu_1 --------------------------
	.section	.nv.info.triton_poi_fused__native_batch_norm_legit_no_training_convolution_relu_1,"",@"SHT_CUDA_INFO"
	.sectionflags	@""
	.align	4


	//----- nvinfo : EIATTR_CUDA_API_VERSION
	.align		4
        /*0000*/ 	.byte	0x04, 0x37
        /*0002*/ 	.short	(.L_11 - .L_10)
.L_10:
        /*0004*/ 	.word	0x0000007c


	//----- nvinfo : EIATTR_KPARAM_INFO
	.align		4
.L_11:
        /*0008*/ 	.byte	0x04, 0x17
        /*000a*/ 	.short	(.L_13 - .L_12)
.L_12:
        /*000c*/ 	.word	0x00000000
        /*0010*/ 	.short	0x0007
        /*0012*/ 	.short	0x0038
        /*0014*/ 	.byte	0x00, 0xf0, 0x11, 0x00


	//----- nvinfo : EIATTR_KPARAM_INFO
	.align		4
.L_13:
        /*0018*/ 	.byte	0x04, 0x17
        /*001a*/ 	.short	(.L_15 - .L_14)
.L_14:
        /*001c*/ 	.word	0x00000000
        /*0020*/ 	.short	0x0006
        /*0022*/ 	.short	0x0030
        /*0024*/ 	.byte	0x00, 0xf4, 0x21, 0x00


	//----- nvinfo : EIATTR_KPARAM_INFO
	.align		4
.L_15:
        /*0028*/ 	.byte	0x04, 0x17
        /*002a*/ 	.short	(.L_17 - .L_16)
.L_16:
        /*002c*/ 	.word	0x00000000
        /*0030*/ 	.short	0x0005
        /*0032*/ 	.short	0x0028
        /*0034*/ 	.byte	0x00, 0xf4, 0x21, 0x00


	//----- nvinfo : EIATTR_KPARAM_INFO
	.align		4
.L_17:
        /*0038*/ 	.byte	0x04, 0x17
        /*003a*/ 	.short	(.L_19 - .L_18)
.L_18:
        /*003c*/ 	.word	0x00000000
        /*0040*/ 	.short	0x0004
        /*0042*/ 	.short	0x0020
        /*0044*/ 	.byte	0x00, 0xf4, 0x21, 0x00


	//----- nvinfo : EIATTR_KPARAM_INFO
	.align		4
.L_19:
        /*0048*/ 	.byte	0x04, 0x17
        /*004a*/ 	.short	(.L_21 - .L_20)
.L_20:
        /*004c*/ 	.word	0x00000000
        /*0050*/ 	.short	0x0003
        /*0052*/ 	.short	0x0018
        /*0054*/ 	.byte	0x00, 0xf4, 0x21, 0x00


	//----- nvinfo : EIATTR_KPARAM_INFO
	.align		4
.L_21:
        /*0058*/ 	.byte	0x04, 0x17
        /*005a*/ 	.short	(.L_23 - .L_22)
.L_22:
        /*005c*/ 	.word	0x00000000
        /*0060*/ 	.short	0x0002
        /*0062*/ 	.short	0x0010
        /*0064*/ 	.byte	0x00, 0xf4, 0x21, 0x00


	//----- nvinfo : EIATTR_KPARAM_INFO
	.align		4
.L_23:
        /*0068*/ 	.byte	0x04, 0x17
        /*006a*/ 	.short	(.L_25 - .L_24)
.L_24:
        /*006c*/ 	.word	0x00000000
        /*0070*/ 	.short	0x0001
        /*0072*/ 	.short	0x0008
        /*0074*/ 	.byte	0x00, 0xf4, 0x21, 0x00


	//----- nvinfo : EIATTR_KPARAM_INFO
	.align		4
.L_25:
        /*0078*/ 	.byte	0x04, 0x17
        /*007a*/ 	.short	(.L_27 - .L_26)
.L_26:
        /*007c*/ 	.word	0x00000000
        /*0080*/ 	.short	0x0000
        /*0082*/ 	.short	0x0000
        /*0084*/ 	.byte	0x00, 0xf4, 0x21, 0x00


	//----- nvinfo : EIATTR_SPARSE_MMA_MASK
	.align		4
.L_27:
        /*0088*/ 	.byte	0x03, 0x50
        /*008a*/ 	.short	0x0000


	//----- nvinfo : EIATTR_MAXREG_COUNT
	.align		4
        /*008c*/ 	.byte	0x03, 0x1b
        /*008e*/ 	.short	0x00ff


	//----- nvinfo : EIATTR_EXIT_INSTR_OFFSETS
	.align		4
        /*0090*/ 	.byte	0x04, 0x1c
        /*0092*/ 	.short	(.L_29 - .L_28)


	//   ....[0]....
.L_28:
        /*0094*/ 	.word	0x00000880


	//----- nvinfo : EIATTR_REQNTID
	.align		4
.L_29:
        /*0098*/ 	.byte	0x04, 0x10
        /*009a*/ 	.short	(.L_31 - .L_30)
.L_30:
        /*009c*/ 	.word	0x00000080
        /*00a0*/ 	.word	0x00000001
        /*00a4*/ 	.word	0x00000001


	//----- nvinfo : EIATTR_CBANK_PARAM_SIZE
	.align		4
.L_31:
        /*00a8*/ 	.byte	0x03, 0x19
        /*00aa*/ 	.short	0x003c


	//----- nvinfo : EIATTR_PARAM_CBANK
	.align		4
        /*00ac*/ 	.byte	0x04, 0x0a
        /*00ae*/ 	.short	(.L_33 - .L_32)
	.align		4
.L_32:
        /*00b0*/ 	.word	index@(.nv.constant0.triton_poi_fused__native_batch_norm_legit_no_training_convolution_relu_1)
        /*00b4*/ 	.short	0x0210
        /*00b6*/ 	.short	0x003c


	//----- nvinfo : EIATTR_SW_WAR
	.align		4
.L_33:
        /*00b8*/ 	.byte	0x04, 0x36
        /*00ba*/ 	.short	(.L_35 - .L_34)
.L_34:
        /*00bc*/ 	.word	0x00000008
.L_35:


//--------------------- .nv.callgraph             --------------------------
	.section	.nv.callgraph,"",@"SHT_CUDA_CALLGRAPH"
	.align	4
	.sectionentsize	8
	.align		4
        /*0000*/ 	.word	0x00000000
	.align		4
        /*0004*/ 	.word	0xffffffff
	.align		4
        /*0008*/ 	.word	0x00000000
	.align		4
        /*000c*/ 	.word	0xfffffffe
	.align		4
        /*0010*/ 	.word	0x00000000
	.align		4
        /*0014*/ 	.word	0xfffffffd
	.align		4
        /*0018*/ 	.word	0x00000000
	.align		4
        /*001c*/ 	.word	0xfffffffc


//--------------------- .nv.constant4             --------------------------
	.section	.nv.constant4,"a",@progbits
	.align	8
	.align		8
.nv.constant4:
        /*0000*/ 	.dword	_$_str
	.align		8
        /*0008*/ 	.dword	_$_str_$_2


//--------------------- .text.triton_poi_fused__native_batch_norm_legit_no_training_convolution_relu_1 --------------------------
	.section	.text.triton_poi_fused__native_batch_norm_legit_no_training_convolution_relu_1,"ax",@progbits
	.align	128
        .global         triton_poi_fused__native_batch_norm_legit_no_training_convolution_relu_1
        .type           triton_poi_fused__native_batch_norm_legit_no_training_convolution_relu_1,@function
        .size           triton_poi_fused__native_batch_norm_legit_no_training_convolution_relu_1,(.L_x_1 - triton_poi_fused__native_batch_norm_legit_no_training_convolution_relu_1)
        .other          triton_poi_fused__native_batch_norm_legit_no_training_convolution_relu_1,@"STO_CUDA_ENTRY STV_DEFAULT"
triton_poi_fused__native_batch_norm_legit_no_training_convolution_relu_1:
.text.triton_poi_fused__native_batch_norm_legit_no_training_convolution_relu_1:
[----:B------:R-:W-:Y:S01]  /*0000*/  LDC R1, c[0x0][0x28] ;  /* 0x00000a00ff017b82 */ /* 0x000fe20000000800 */
[----:B------:R-:W1:Y:S01]  /*0010*/  S2R R0, SR_TID.X ;  /* 0x0000000000007919 */ /* 0x000e620000002100 */
[----:B------:R-:W-:-:S06]  /*0020*/  ULDC.64 UR4, c[0x0][0x208] ;  /* 0x0000820000047ab9 */ /* 0x000fcc0000000a00 */
[----:B------:R-:W2:Y:S01]  /*0030*/  LDC.64 R28, c[0x0][0x218] ;  /* 0x00008600ff1c7b82 */ /* 0x000ea20000000a00 */
[----:B------:R-:W3:Y:S07]  /*0040*/  S2R R3, SR_CTAID.X ;  /* 0x0000000000037919 */ /* 0x000eee0000002500 */
[----:B------:R-:W4:Y:S08]  /*0050*/  LDC.64 R26, c[0x0][0x220] ;  /* 0x00008800ff1a7b82 */ /* 0x000f300000000a00 */
[----:B------:R-:W5:Y:S01]  /*0060*/  LDC.64 R22, c[0x0][0x230] ;  /* 0x00008c00ff167b82 */ /* 0x000f620000000a00 */
[----:B-1----:R-:W-:-:S04]  /*0070*/  SHF.L.U32 R0, R0, 0x2, RZ ;  /* 0x0000000200007819 */ /* 0x002fc800000006ff */
[----:B------:R-:W-:-:S04]  /*0080*/  LOP3.LUT R0, R0, 0x1fc, RZ, 0xc0, !PT ;  /* 0x000001fc00007812 */ /* 0x000fc800078ec0ff */
[----:B---3--:R-:W-:-:S04]  /*0090*/  LEA R0, R3, R0, 0xa ;  /* 0x0000000003007211 */ /* 0x008fc800078e50ff */
[----:B------:R-:W-:Y:S01]  /*00a0*/  IADD3 R2, R0, 0x200, RZ ;  /* 0x0000020000027810 */ /* 0x000fe20007ffe0ff */
[----:B------:R-:W-:-:S04]  /*00b0*/  IMAD.HI R3, R0, 0x6355a81d, RZ ;  /* 0x6355a81d00037827 */ /* 0x000fc800078e02ff */
[----:B------:R-:W-:Y:S01]  /*00c0*/  IMAD.HI R2, R2, 0x6355a81d, RZ ;  /* 0x6355a81d02027827 */ /* 0x000fe200078e02ff */
[----:B------:R-:W-:-:S04]  /*00d0*/  SHF.R.U32.HI R4, RZ, 0x1f, R3 ;  /* 0x0000001fff047819 */ /* 0x000fc80000011603 */
[----:B------:R-:W-:Y:S02]  /*00e0*/  LEA.HI.SX32 R3, R3, R4, 0xf ;  /* 0x0000000403037211 */ /* 0x000fe400078f7aff */
[----:B------:R-:W-:Y:S02]  /*00f0*/  SHF.R.U32.HI R5, RZ, 0x1f, R2 ;  /* 0x0000001fff057819 */ /* 0x000fe40000011602 */
[----:B------:R-:W-:Y:S02]  /*0100*/  PRMT R4, R3, 0x9910, RZ ;  /* 0x0000991003047816 */ /* 0x000fe400000000ff */
[----:B------:R-:W-:Y:S02]  /*0110*/  LEA.HI.SX32 R2, R2, R5, 0xf ;  /* 0x0000000502027211 */ /* 0x000fe400078f7aff */
[----:B------:R-:W-:Y:S02]  /*0120*/  SHF.R.S32.HI R4, RZ, 0xf, R4 ;  /* 0x0000000fff047819 */ /* 0x000fe40000011404 */
[----:B------:R-:W-:-:S02]  /*0130*/  PRMT R5, R2, 0x9910, RZ ;  /* 0x0000991002057816 */ /* 0x000fc400000000ff */
[----:B------:R-:W-:Y:S02]  /*0140*/  LOP3.LUT R4, R4, 0xffff, RZ, 0xc0, !PT ;  /* 0x0000ffff04047812 */ /* 0x000fe400078ec0ff */
[----:B------:R-:W-:Y:S02]  /*0150*/  SHF.R.S32.HI R5, RZ, 0xf, R5 ;  /* 0x0000000fff057819 */ /* 0x000fe40000011405 */
[----:B------:R-:W-:Y:S02]  /*0160*/  LEA.HI R4, R4, R3, RZ, 0x14 ;  /* 0x0000000304047211 */ /* 0x000fe400078fa0ff */
[----:B------:R-:W-:Y:S02]  /*0170*/  LOP3.LUT R7, R5, 0xffff, RZ, 0xc0, !PT ;  /* 0x0000ffff05077812 */ /* 0x000fe400078ec0ff */
[----:B------:R-:W-:Y:S02]  /*0180*/  LOP3.LUT R6, R4, 0xfff0, RZ, 0xc0, !PT ;  /* 0x0000fff004067812 */ /* 0x000fe400078ec0ff */
[----:B------:R-:W1:Y:S01]  /*0190*/  LDC.64 R4, c[0x0][0x228] ;  /* 0x00008a00ff047b82 */ /* 0x000e620000000a00 */
[----:B------:R-:W-:-:S02]  /*01a0*/  LEA.HI R7, R7, R2, RZ, 0x14 ;  /* 0x0000000207077211 */ /* 0x000fc400078fa0ff */
[----:B------:R-:W-:Y:S02]  /*01b0*/  IADD3 R6, RZ, -R6, RZ ;  /* 0x80000006ff067210 */ /* 0x000fe40007ffe0ff */
[----:B------:R-:W-:Y:S02]  /*01c0*/  LOP3.LUT R7, R7, 0xfff0, RZ, 0xc0, !PT ;  /* 0x0000fff007077812 */ /* 0x000fe400078ec0ff */
[----:B------:R-:W-:Y:S02]  /*01d0*/  PRMT R6, R6, 0x7710, RZ ;  /* 0x0000771006067816 */ /* 0x000fe400000000ff */
[----:B------:R-:W-:Y:S02]  /*01e0*/  IADD3 R7, RZ, -R7, RZ ;  /* 0x80000007ff077210 */ /* 0x000fe40007ffe0ff */
[----:B------:R-:W-:Y:S02]  /*01f0*/  IADD3 R3, R3, R6, RZ ;  /* 0x0000000603037210 */ /* 0x000fe40007ffe0ff */
[----:B------:R-:W-:-:S02]  /*0200*/  PRMT R7, R7, 0x7710, RZ ;  /* 0x0000771007077816 */ /* 0x000fc400000000ff */
[----:B------:R-:W-:Y:S02]  /*0210*/  PRMT R9, R3, 0x9910, RZ ;  /* 0x0000991003097816 */ /* 0x000fe400000000ff */
[----:B------:R-:W-:Y:S02]  /*0220*/  IADD3 R2, R2, R7, RZ ;  /* 0x0000000702027210 */ /* 0x000fe40007ffe0ff */
[----:B------:R-:W3:Y:S02]  /*0230*/  LDC.64 R6, c[0x0][0x210] ;  /* 0x00008400ff067b82 */ /* 0x000ee40000000a00 */
[----:B------:R-:W-:Y:S01]  /*0240*/  PRMT R3, R2, 0x9910, RZ ;  /* 0x0000991002037816 */ /* 0x000fe200000000ff */
[----:B-1----:R-:W-:-:S04]  /*0250*/  IMAD.WIDE R12, R9, 0x4, R4 ;  /* 0x00000004090c7825 */ /* 0x002fc800078e0204 */
[----:B------:R-:W-:Y:S01]  /*0260*/  IMAD.WIDE R24, R3, 0x4, R4 ;  /* 0x0000000403187825 */ /* 0x000fe200078e0204 */
[----:B------:R-:W5:Y:S01]  /*0270*/  LDG.E.EL R21, desc[UR4][R12.64] ;  /* 0x000000040c157981 */ /* 0x000f62000c2e1900 */
[----:B------:R-:W1:Y:S04]  /*0280*/  LDC.64 R4, c[0x0][0x238] ;  /* 0x00008e00ff047b82 */ /* 0x000e680000000a00 */
[----:B------:R-:W5:Y:S01]  /*0290*/  LDG.E.EL R24, desc[UR4][R24.64] ;  /* 0x0000000418187981 */ /* 0x000f62000c2e1900 */
[----:B--2---:R-:W-:-:S05]  /*02a0*/  IMAD.WIDE R10, R9, 0x4, R28 ;  /* 0x00000004090a7825 */ /* 0x004fca00078e021c */
[----:B------:R4:W2:Y:S01]  /*02b0*/  LDG.E.EL R19, desc[UR4][R10.64] ;  /* 0x000000040a137981 */ /* 0x0008a2000c2e1900 */
[----:B---3--:R-:W-:-:S05]  /*02c0*/  IMAD.WIDE R6, R0, 0x4, R6 ;  /* 0x0000000400067825 */ /* 0x008fca00078e0206 */
[----:B------:R-:W2:Y:S01]  /*02d0*/  LDG.E.128 R12, desc[UR4][R6.64] ;  /* 0x00000004060c7981 */ /* 0x000ea2000c1e1d00 */
[----:B----4-:R-:W-:-:S05]  /*02e0*/  IMAD.WIDE R10, R9, 0x4, R26 ;  /* 0x00000004090a7825 */ /* 0x010fca00078e021a */
[----:B------:R-:W3:Y:S01]  /*02f0*/  LDG.E.EL R18, desc[UR4][R10.64] ;  /* 0x000000040a127981 */ /* 0x000ee2000c2e1900 */
[----:B-----5:R-:W-:-:S04]  /*0300*/  IMAD.WIDE R16, R9, 0x4, R22 ;  /* 0x0000000409107825 */ /* 0x020fc800078e0216 */
[----:B01----:R-:W-:Y:S02]  /*0310*/  IMAD.WIDE R8, R9, 0x4, R4 ;  /* 0x0000000409087825 */ /* 0x003fe400078e0204 */
[----:B------:R-:W4:Y:S02]  /*0320*/  LDG.E.EL R17, desc[UR4][R16.64] ;  /* 0x0000000410117981 */ /* 0x000f24000c2e1900 */
[C---:B------:R-:W-:Y:S02]  /*0330*/  IMAD.WIDE R28, R3.reuse, 0x4, R28 ;  /* 0x00000004031c7825 */ /* 0x040fe400078e021c */
[----:B------:R-:W4:Y:S02]  /*0340*/  LDG.E.EL R20, desc[UR4][R8.64] ;  /* 0x0000000408147981 */ /* 0x000f24000c2e1900 */
[C---:B------:R-:W-:Y:S02]  /*0350*/  IMAD.WIDE R26, R3.reuse, 0x4, R26 ;  /* 0x00000004031a7825 */ /* 0x040fe400078e021a */
[----:B------:R0:W5:Y:S04]  /*0360*/  LDG.E.EL R16, desc[UR4][R28.64] ;  /* 0x000000041c107981 */ /* 0x000168000c2e1900 */
[----:B------:R-:W5:Y:S01]  /*0370*/  LDG.E.128 R8, desc[UR4][R6.64+0x800] ;  /* 0x0008000406087981 */ /* 0x000f62000c1e1d00 */
[----:B------:R-:W-:-:S03]  /*0380*/  IMAD.WIDE R4, R3, 0x4, R4 ;  /* 0x0000000403047825 */ /* 0x000fc600078e0204 */
[----:B------:R-:W4:Y:S01]  /*0390*/  LDG.E.EL R2, desc[UR4][R26.64] ;  /* 0x000000041a027981 */ /* 0x000f22000c2e1900 */
[----:B------:R-:W-:-:S03]  /*03a0*/  IMAD.WIDE R22, R3, 0x4, R22 ;  /* 0x0000000403167825 */ /* 0x000fc600078e0216 */
[----:B------:R-:W4:Y:S04]  /*03b0*/  LDG.E.EL R4, desc[UR4][R4.64] ;  /* 0x0000000404047981 */ /* 0x000f28000c2e1900 */
[----:B------:R1:W4:Y:S01]  /*03c0*/  LDG.E.EL R3, desc[UR4][R22.64] ;  /* 0x0000000416037981 */ /* 0x000322000c2e1900 */
[----:B------:R-:W-:Y:S01]  /*03d0*/  FADD R21, R21, 9.9999997473787516356e-06 ;  /* 0x3727c5ac15157421 */ /* 0x000fe20000000000 */
[----:B------:R-:W-:-:S03]  /*03e0*/  FADD R24, R24, 9.9999997473787516356e-06 ;  /* 0x3727c5ac18187421 */ /* 0x000fc60000000000 */
[----:B------:R-:W1:Y:S08]  /*03f0*/  MUFU.SQRT R25, R21 ;  /* 0x0000001500197308 */ /* 0x000e700000002000 */
[----:B0-----:R-:W0:Y:S01]  /*0400*/  MUFU.SQRT R28, R24 ;  /* 0x00000018001c7308 */ /* 0x001e220000002000 */
[C---:B-1----:R-:W-:Y:S02]  /*0410*/  FSETP.GT.AND P0, PT, R25.reuse, 8.50705917302346158658e+37, PT ;  /* 0x7e8000001900780b */ /* 0x042fe40003f04000 */
[----:B------:R-:W-:-:S02]  /*0420*/  FSETP.GEU.AND P2, PT, R25, 1.175494350822287508e-38, PT ;  /* 0x008000001900780b */ /* 0x000fc40003f4e000 */
[C---:B0-----:R-:W-:Y:S02]  /*0430*/  FSETP.GT.AND P1, PT, R28.reuse, 8.50705917302346158658e+37, PT ;  /* 0x7e8000001c00780b */ /* 0x041fe40003f24000 */
[----:B------:R-:W-:-:S07]  /*0440*/  FSETP.GEU.AND P3, PT, R28, 1.175494350822287508e-38, PT ;  /* 0x008000001c00780b */ /* 0x000fce0003f6e000 */
[----:B------:R-:W-:Y:S01]  /*0450*/  @P0 FMUL R25, R25, 0.25 ;  /* 0x3e80000019190820 */ /* 0x000fe20000400000 */
[----:B------:R-:W-:-:S03]  /*0460*/  HFMA2.MMA R24, -RZ, RZ, 1.625, 0 ;  /* 0x3e800000ff187435 */ /* 0x000fc600000001ff */
[----:B------:R-:W-:Y:S01]  /*0470*/  @!P2 FMUL R25, R25, 16777216 ;  /* 0x4b8000001919a820 */ /* 0x000fe20000400000 */
[----:B------:R-:W-:-:S04]  /*0480*/  @P1 FMUL R28, R28, 0.25 ;  /* 0x3e8000001c1c1820 */ /* 0x000fc80000400000 */
[----:B------:R-:W-:Y:S01]  /*0490*/  @!P3 FMUL R28, R28, 16777216 ;  /* 0x4b8000001c1cb820 */ /* 0x000fe20000400000 */
[----:B------:R-:W0:Y:S01]  /*04a0*/  MUFU.RCP R25, R25 ;  /* 0x0000001900197308 */ /* 0x000e220000001000 */
[----:B------:R-:W-:-:S07]  /*04b0*/  FSEL R22, R24, 1, P0 ;  /* 0x3f80000018167808 */ /* 0x000fce0000000000 */
[----:B------:R1:W5:Y:S01]  /*04c0*/  MUFU.RCP R5, R28 ;  /* 0x0000001c00057308 */ /* 0x0003620000001000 */
[----:B------:R-:W-:Y:S01]  /*04d0*/  FSEL R24, R24, 1, P1 ;  /* 0x3f80000018187808 */ /* 0x000fe20000800000 */
[----:B------:R-:W-:Y:S01]  /*04e0*/  @!P2 FMUL R22, R22, 16777216 ;  /* 0x4b8000001616a820 */ /* 0x000fe20000400000 */
[--C-:B--2---:R-:W-:Y:S01]  /*04f0*/  FADD R13, R13, R19.reuse ;  /* 0x000000130d0d7221 */ /* 0x104fe20000000000 */
[--C-:B------:R-:W-:Y:S01]  /*0500*/  FADD R12, R12, R19.reuse ;  /* 0x000000130c0c7221 */ /* 0x100fe20000000000 */
[--C-:B------:R-:W-:Y:S01]  /*0510*/  FADD R14, R14, R19.reuse ;  /* 0x000000130e0e7221 */ /* 0x100fe20000000000 */
[----:B------:R-:W-:Y:S01]  /*0520*/  @!P3 FMUL R24, R24, 16777216 ;  /* 0x4b8000001818b820 */ /* 0x000fe20000400000 */
[----:B------:R-:W-:Y:S01]  /*0530*/  FADD R15, R15, R19 ;  /* 0x000000130f0f7221 */ /* 0x000fe20000000000 */
[----:B0-----:R-:W-:Y:S01]  /*0540*/  FMUL R21, R25, R22 ;  /* 0x0000001619157220 */ /* 0x001fe20000400000 */
[C---:B---3--:R-:W-:Y:S01]  /*0550*/  FADD R22, -R18.reuse, R12 ;  /* 0x0000000c12167221 */ /* 0x048fe20000000100 */
[C---:B------:R-:W-:Y:S01]  /*0560*/  FADD R26, -R18.reuse, R14 ;  /* 0x0000000e121a7221 */ /* 0x040fe20000000100 */
[C---:B-1----:R-:W-:Y:S01]  /*0570*/  FADD R28, -R18.reuse, R15 ;  /* 0x0000000f121c7221 */ /* 0x042fe20000000100 */
[----:B-----5:R-:W-:Y:S01]  /*0580*/  FMUL R5, R5, R24 ;  /* 0x0000001805057220 */ /* 0x020fe20000400000 */
[----:B------:R-:W-:-:S02]  /*0590*/  FADD R24, -R18, R13 ;  /* 0x0000000d12187221 */ /* 0x000fc40000000100 */
[----:B------:R-:W0:Y:S01]  /*05a0*/  LDC.64 R18, c[0x0][0x240] ;  /* 0x00009000ff127b82 */ /* 0x000e220000000a00 */
[C---:B------:R-:W-:Y:S01]  /*05b0*/  FMUL R27, R21.reuse, R22 ;  /* 0x00000016151b7220 */ /* 0x040fe20000400000 */
[C---:B------:R-:W-:Y:S01]  /*05c0*/  FMUL R24, R21.reuse, R24 ;  /* 0x0000001815187220 */ /* 0x040fe20000400000 */
[C---:B------:R-:W-:Y:S01]  /*05d0*/  FMUL R23, R21.reuse, R26 ;  /* 0x0000001a15177220 */ /* 0x040fe20000400000 */
[----:B------:R-:W-:Y:S01]  /*05e0*/  FMUL R25, R21, R28 ;  /* 0x0000001c15197220 */ /* 0x000fe20000400000 */
[--C-:B------:R-:W-:Y:S01]  /*05f0*/  FADD R9, R9, R16.reuse ;  /* 0x0000001009097221 */ /* 0x100fe20000000000 */
[--C-:B------:R-:W-:Y:S01]  /*0600*/  FADD R8, R8, R16.reuse ;  /* 0x0000001008087221 */ /* 0x100fe20000000000 */
[--C-:B------:R-:W-:Y:S01]  /*0610*/  FADD R10, R10, R16.reuse ;  /* 0x000000100a0a7221 */ /* 0x100fe20000000000 */
[----:B------:R-:W-:Y:S01]  /*0620*/  FADD R11, R11, R16 ;  /* 0x000000100b0b7221 */ /* 0x000fe20000000000 */
[C-C-:B----4-:R-:W-:Y:S01]  /*0630*/  FFMA R22, R17.reuse, R24, R20.reuse ;  /* 0x0000001811167223 */ /* 0x150fe20000000014 */
[C-C-:B------:R-:W-:Y:S01]  /*0640*/  FFMA R21, R17.reuse, R27, R20.reuse ;  /* 0x0000001b11157223 */ /* 0x140fe20000000014 */
[C-C-:B------:R-:W-:Y:S01]  /*0650*/  FFMA R23, R17.reuse, R23, R20.reuse ;  /* 0x0000001711177223 */ /* 0x140fe20000000014 */
[----:B------:R-:W-:Y:S01]  /*0660*/  FFMA R17, R17, R25, R20 ;  /* 0x0000001911117223 */ /* 0x000fe20000000014 */
[C---:B------:R-:W-:Y:S01]  /*0670*/  FADD R20, -R2.reuse, R9 ;  /* 0x0000000902147221 */ /* 0x040fe20000000100 */
[C---:B------:R-:W-:Y:S01]  /*0680*/  FADD R16, -R2.reuse, R8 ;  /* 0x0000000802107221 */ /* 0x040fe20000000100 */
[C---:B------:R-:W-:Y:S01]  /*0690*/  FADD R24, -R2.reuse, R10 ;  /* 0x0000000a02187221 */ /* 0x040fe20000000100 */
[----:B------:R-:W-:Y:S01]  /*06a0*/  FADD R2, -R2, R11 ;  /* 0x0000000b02027221 */ /* 0x000fe20000000100 */
[C---:B------:R-:W-:Y:S01]  /*06b0*/  FMUL R20, R5.reuse, R20 ;  /* 0x0000001405147220 */ /* 0x040fe20000400000 */
[C---:B------:R-:W-:Y:S01]  /*06c0*/  FMUL R29, R5.reuse, R16 ;  /* 0x00000010051d7220 */ /* 0x040fe20000400000 */
[C---:B------:R-:W-:Y:S01]  /*06d0*/  FMUL R27, R5.reuse, R24 ;  /* 0x00000018051b7220 */ /* 0x040fe20000400000 */
[----:B------:R-:W-:Y:S01]  /*06e0*/  FMUL R25, R5, R2 ;  /* 0x0000000205197220 */ /* 0x000fe20000400000 */
[C-C-:B------:R-:W-:Y:S01]  /*06f0*/  FFMA R5, R3.reuse, R20, R4.reuse ;  /* 0x0000001403057223 */ /* 0x140fe20000000004 */
[C-C-:B------:R-:W-:Y:S01]  /*0700*/  FFMA R20, R3.reuse, R29, R4.reuse ;  /* 0x0000001d03147223 */ /* 0x140fe20000000004 */
[C-C-:B------:R-:W-:Y:S01]  /*0710*/  FFMA R24, R3.reuse, R27, R4.reuse ;  /* 0x0000001b03187223 */ /* 0x140fe20000000004 */
[----:B------:R-:W-:Y:S01]  /*0720*/  FFMA R25, R3, R25, R4 ;  /* 0x0000001903197223 */ /* 0x000fe20000000004 */
[----:B------:R-:W-:Y:S01]  /*0730*/  FSETP.GEU.AND P6, PT, R17, RZ, PT ;  /* 0x000000ff1100720b */ /* 0x000fe20003fce000 */
[----:B0-----:R-:W-:Y:S01]  /*0740*/  IMAD.WIDE R2, R0, 0x4, R18 ;  /* 0x0000000400027825 */ /* 0x001fe200078e0212 */
[----:B------:R-:W-:-:S02]  /*0750*/  FSETP.GEU.AND P0, PT, R23, RZ, PT ;  /* 0x000000ff1700720b */ /* 0x000fc40003f0e000 */
[----:B------:R-:W-:Y:S02]  /*0760*/  FSETP.GEU.AND P1, PT, R22, RZ, PT ;  /* 0x000000ff1600720b */ /* 0x000fe40003f2e000 */
[----:B------:R-:W-:Y:S02]  /*0770*/  FSETP.GEU.AND P2, PT, R21, RZ, PT ;  /* 0x000000ff1500720b */ /* 0x000fe40003f4e000 */
[----:B------:R-:W-:Y:S02]  /*0780*/  SEL R19, R17, RZ, P6 ;  /* 0x000000ff11137207 */ /* 0x000fe40003000000 */
[----:B------:R-:W-:Y:S02]  /*0790*/  FSETP.GEU.AND P3, PT, R25, RZ, PT ;  /* 0x000000ff1900720b */ /* 0x000fe40003f6e000 */
[----:B------:R-:W-:Y:S02]  /*07a0*/  FSETP.GEU.AND P4, PT, R24, RZ, PT ;  /* 0x000000ff1800720b */ /* 0x000fe40003f8e000 */
[----:B------:R-:W-:-:S02]  /*07b0*/  FSETP.GEU.AND P5, PT, R5, RZ, PT ;  /* 0x000000ff0500720b */ /* 0x000fc40003fae000 */
[----:B------:R-:W-:Y:S02]  /*07c0*/  FSETP.GEU.AND P6, PT, R20, RZ, PT ;  /* 0x000000ff1400720b */ /* 0x000fe40003fce000 */
[----:B------:R-:W-:Y:S02]  /*07d0*/  SEL R18, R23, RZ, P0 ;  /* 0x000000ff17127207 */ /* 0x000fe40000000000 */
[----:B------:R-:W-:Y:S02]  /*07e0*/  SEL R17, R22, RZ, P1 ;  /* 0x000000ff16117207 */ /* 0x000fe40000800000 */
[----:B------:R-:W-:Y:S02]  /*07f0*/  SEL R16, R21, RZ, P2 ;  /* 0x000000ff15107207 */ /* 0x000fe40001000000 */
[----:B------:R-:W-:Y:S02]  /*0800*/  SEL R23, R25, RZ, P3 ;  /* 0x000000ff19177207 */ /* 0x000fe40001800000 */
[----:B------:R-:W-:-:S02]  /*0810*/  SEL R22, R24, RZ, P4 ;  /* 0x000000ff18167207 */ /* 0x000fc40002000000 */
[----:B------:R-:W-:Y:S02]  /*0820*/  SEL R21, R5, RZ, P5 ;  /* 0x000000ff05157207 */ /* 0x000fe40002800000 */
[----:B------:R-:W-:Y:S01]  /*0830*/  SEL R20, R20, RZ, P6 ;  /* 0x000000ff14147207 */ /* 0x000fe20003000000 */
[----:B------:R-:W-:Y:S04]  /*0840*/  STG.E.128 desc[UR4][R6.64], R12 ;  /* 0x0000000c06007986 */ /* 0x000fe8000c101d04 */
[----:B------:R-:W-:Y:S04]  /*0850*/  STG.E.128 desc[UR4][R6.64+0x800], R8 ;  /* 0x0008000806007986 */ /* 0x000fe8000c101d04 */
[----:B------:R-:W-:Y:S04]  /*0860*/  STG.E.128 desc[UR4][R2.64], R16 ;  /* 0x0000001002007986 */ /* 0x000fe8000c101d04 */
[----:B------:R-:W-:Y:S01]  /*0870*/  STG.E.128 desc[UR4][R2.64+0x800], R20 ;  /* 0x0008001402007986 */ /* 0x000fe2000c101d04 */
[----:B------:R-:W-:Y:S05]  /*0880*/  EXIT ;  /* 0x000000000000794d */ /* 0x000fea0003800000 */
.L_x_0:
[----:B------:R-:W-:-:S00]  /*0890*/  BRA `(.L_x_0) ;  /* 0xfffffffc00fc7947 */ /* 0x000fc0000383ffff */
[----:B------:R-:W-:-:S00]  /*08a0*/  NOP ;  /* 0x0000000000007918 */ /* 0x000fc00000000000 */
        /* <DEDUP_REMOVED lines=13> */
.L_x_1:


//--------------------- .nv.global.init           --------------------------
	.section	.nv.global.init,"aw",@progbits
.nv.global.init:
	.type		_$_str,@object
	.size		_$_str,(_$_str_$_2 - _$_str)
_$_str:
        /*0000*/ 	.byte	0x5f, 0x5f, 0x43, 0x55, 0x44, 0x41, 0x5f, 0x46, 0x54, 0x5a, 0x00
	.type		_$_str_$_2,@object
	.size		_$_str_$_2,(.L_1 - _$_str_$_2)
_$_str_$_2:
        /*000b*/ 	.byte	0x5f, 0x5f, 0x43, 0x55, 0x44, 0x41, 0x5f, 0x50, 0x52, 0x45, 0x43, 0x5f, 0x53, 0x51, 0x52, 0x54
        /*001b*/ 	.byte	0x00
.L_1:


//--------------------- .nv.constant0.triton_poi_fused__native_batch_norm_legit_no_training_convolution_relu_1 --------------------------
	.section	.nv.constant0.triton_poi_fused__native_batch_norm_legit_no_training_convolution_relu_1,"a",@progbits
	.sectionflags	@""
	.align	4
.nv.constant0.triton_poi_fused__native_batch_norm_legit_no_training_convolution_relu_1:
	.zero		588
